







.version 7.0
.target sm_62
.address_size 64



.visible .entry findK(
.param .u64 findK_param_0,
.param .u64 findK_param_1,
.param .u64 findK_param_2,
.param .u64 findK_param_3,
.param .u64 findK_param_4,
.param .u64 findK_param_5,
.param .u64 findK_param_6,
.param .u64 findK_param_7
)
{
.reg .pred %p<36>;
.reg .b32 %r<95>;
.reg .b64 %rd<174>;


ld.param.u64 %rd27, [findK_param_0];
ld.param.u64 %rd28, [findK_param_1];
ld.param.u64 %rd29, [findK_param_2];
ld.param.u64 %rd30, [findK_param_3];
ld.param.u64 %rd34, [findK_param_4];
ld.param.u64 %rd31, [findK_param_5];
ld.param.u64 %rd32, [findK_param_6];
ld.param.u64 %rd33, [findK_param_7];
cvta.to.global.u64 %rd35, %rd32;
mov.u32 %r33, %ctaid.x;
cvta.to.global.u64 %rd36, %rd34;
mul.wide.s32 %rd37, %r33, 8;
add.s64 %rd1, %rd36, %rd37;
mov.u32 %r34, %tid.x;
ld.global.u64 %rd173, [%rd1];
cvta.to.global.u64 %rd38, %rd28;
mul.lo.s64 %rd39, %rd173, 2068;
add.s64 %rd40, %rd38, %rd39;
mul.wide.s32 %rd41, %r34, 4;
add.s64 %rd42, %rd40, %rd41;
add.s64 %rd3, %rd42, 1032;
ld.global.u32 %r94, [%rd42+1032];
mul.wide.s32 %rd43, %r33, 4;
add.s64 %rd44, %rd35, %rd43;
ld.global.u32 %r93, [%rd44];
setp.lt.s64	%p8, %rd27, 1;
@%p8 bra BB0_54;

cvta.to.global.u64 %rd46, %rd31;
add.s64 %rd4, %rd46, %rd37;
and.b64 %rd45, %rd27, 3;
mov.u32 %r84, 1;
mov.u32 %r87, 0;
setp.eq.s64	%p9, %rd45, 0;
@%p9 bra BB0_2;

setp.eq.s64	%p10, %rd45, 1;
@%p10 bra BB0_4;
bra.uni BB0_5;

BB0_4:
mov.u32 %r84, %r87;
bra.uni BB0_20;

BB0_2:
mov.u32 %r88, %r87;
mov.u32 %r89, %r87;
bra.uni BB0_27;

BB0_5:
setp.eq.s64	%p11, %rd45, 2;
@%p11 bra BB0_13;

setp.gt.s32	%p12, %r94, %r93;
@%p12 bra BB0_10;

ld.global.u32 %r41, [%rd3+4];
setp.le.s32	%p13, %r41, %r93;
@%p13 bra BB0_10;

ld.global.u64 %rd48, [%rd4];
mul.lo.s64 %rd50, %rd48, 2068;
add.s64 %rd51, %rd38, %rd50;
add.s64 %rd53, %rd51, %rd41;
ld.global.s32 %rd5, [%rd53+4];
setp.ge.s64	%p14, %rd5, %rd29;
@%p14 bra BB0_10;

st.global.u64 [%rd4], %rd5;

BB0_10:
setp.eq.s32	%p1, %r34, 0;
bar.sync 0;
@!%p1 bra BB0_12;
bra.uni BB0_11;

BB0_11:
ld.global.u64 %rd54, [%rd4];
st.global.u64 [%rd1], %rd54;

BB0_12:
bar.sync 0;
ld.global.u64 %rd173, [%rd1];
mul.lo.s64 %rd56, %rd173, 2068;
add.s64 %rd57, %rd38, %rd56;
add.s64 %rd59, %rd57, %rd41;
ld.global.u32 %r94, [%rd59+1032];
ld.global.u32 %r93, [%rd44];
mov.u32 %r84, 2;

BB0_13:
setp.gt.s32	%p15, %r94, %r93;
@%p15 bra BB0_17;

add.s32 %r48, %r34, 1;
mul.lo.s64 %rd64, %rd173, 2068;
add.s64 %rd65, %rd38, %rd64;
mul.wide.s32 %rd66, %r48, 4;
add.s64 %rd67, %rd65, %rd66;
ld.global.u32 %r49, [%rd67+1032];
setp.le.s32	%p16, %r49, %r93;
@%p16 bra BB0_17;

ld.global.u64 %rd68, [%rd4];
mul.lo.s64 %rd70, %rd68, 2068;
add.s64 %rd71, %rd38, %rd70;
add.s64 %rd73, %rd71, %rd41;
ld.global.s32 %rd8, [%rd73+4];
setp.ge.s64	%p17, %rd8, %rd29;
@%p17 bra BB0_17;

st.global.u64 [%rd4], %rd8;

BB0_17:
setp.eq.s32	%p2, %r34, 0;
bar.sync 0;
@!%p2 bra BB0_19;
bra.uni BB0_18;

BB0_18:
ld.global.u64 %rd74, [%rd4];
st.global.u64 [%rd1], %rd74;

BB0_19:
bar.sync 0;
ld.global.u64 %rd173, [%rd1];
mul.lo.s64 %rd76, %rd173, 2068;
add.s64 %rd77, %rd38, %rd76;
add.s64 %rd79, %rd77, %rd41;
ld.global.u32 %r94, [%rd79+1032];
ld.global.u32 %r93, [%rd44];

BB0_20:
setp.gt.s32	%p18, %r94, %r93;
@%p18 bra BB0_24;

add.s32 %r55, %r34, 1;
mul.lo.s64 %rd84, %rd173, 2068;
add.s64 %rd85, %rd38, %rd84;
mul.wide.s32 %rd86, %r55, 4;
add.s64 %rd87, %rd85, %rd86;
ld.global.u32 %r56, [%rd87+1032];
setp.le.s32	%p19, %r56, %r93;
@%p19 bra BB0_24;

ld.global.u64 %rd88, [%rd4];
mul.lo.s64 %rd90, %rd88, 2068;
add.s64 %rd91, %rd38, %rd90;
add.s64 %rd93, %rd91, %rd41;
ld.global.s32 %rd11, [%rd93+4];
setp.ge.s64	%p20, %rd11, %rd29;
@%p20 bra BB0_24;

st.global.u64 [%rd4], %rd11;

BB0_24:
setp.eq.s32	%p3, %r34, 0;
bar.sync 0;
@!%p3 bra BB0_26;
bra.uni BB0_25;

BB0_25:
ld.global.u64 %rd94, [%rd4];
st.global.u64 [%rd1], %rd94;

BB0_26:
bar.sync 0;
add.s32 %r87, %r84, 1;
ld.global.u64 %rd173, [%rd1];
mul.lo.s64 %rd96, %rd173, 2068;
add.s64 %rd97, %rd38, %rd96;
add.s64 %rd99, %rd97, %rd41;
ld.global.u32 %r94, [%rd99+1032];
ld.global.u32 %r93, [%rd44];
mov.u32 %r88, %r93;
mov.u32 %r89, %r94;

BB0_27:
cvt.s64.s32	%rd15, %r34;
setp.lt.u64	%p21, %rd27, 4;
@%p21 bra BB0_28;
bra.uni BB0_29;

BB0_28:
mov.u32 %r93, %r88;
mov.u32 %r94, %r89;
bra.uni BB0_54;

BB0_29:
setp.gt.s32	%p22, %r94, %r93;
@%p22 bra BB0_33;

add.s32 %r63, %r34, 1;
mul.lo.s64 %rd106, %rd173, 2068;
add.s64 %rd107, %rd38, %rd106;
mul.wide.s32 %rd108, %r63, 4;
add.s64 %rd109, %rd107, %rd108;
ld.global.u32 %r64, [%rd109+1032];
setp.le.s32	%p23, %r64, %r93;
@%p23 bra BB0_33;

ld.global.u64 %rd110, [%rd4];
mul.lo.s64 %rd112, %rd110, 2068;
add.s64 %rd113, %rd38, %rd112;
add.s64 %rd115, %rd113, %rd41;
ld.global.s32 %rd18, [%rd115+4];
setp.ge.s64	%p24, %rd18, %rd29;
@%p24 bra BB0_33;

st.global.u64 [%rd4], %rd18;

BB0_33:
setp.eq.s32	%p4, %r34, 0;
bar.sync 0;
@!%p4 bra BB0_35;
bra.uni BB0_34;

BB0_34:
ld.global.u64 %rd116, [%rd4];
st.global.u64 [%rd1], %rd116;

BB0_35:
bar.sync 0;
ld.global.u64 %rd117, [%rd1];
mul.lo.s64 %rd118, %rd117, 2068;
add.s64 %rd119, %rd38, %rd118;
shl.b64 %rd120, %rd15, 2;
add.s64 %rd121, %rd119, %rd120;
add.s64 %rd19, %rd121, 1032;
ld.global.u32 %r25, [%rd44];
ld.global.u32 %r66, [%rd121+1032];
setp.gt.s32	%p25, %r66, %r25;
@%p25 bra BB0_39;

ld.global.u32 %r67, [%rd19+4];
setp.le.s32	%p26, %r67, %r25;
@%p26 bra BB0_39;

ld.global.u64 %rd122, [%rd4];
mul.lo.s64 %rd124, %rd122, 2068;
add.s64 %rd125, %rd38, %rd124;
add.s64 %rd127, %rd125, %rd41;
ld.global.s32 %rd20, [%rd127+4];
setp.ge.s64	%p27, %rd20, %rd29;
@%p27 bra BB0_39;

st.global.u64 [%rd4], %rd20;

BB0_39:
bar.sync 0;
@!%p4 bra BB0_41;
bra.uni BB0_40;

BB0_40:
ld.global.u64 %rd128, [%rd4];
st.global.u64 [%rd1], %rd128;

BB0_41:
bar.sync 0;
ld.global.u64 %rd129, [%rd1];
mul.lo.s64 %rd130, %rd129, 2068;
add.s64 %rd131, %rd38, %rd130;
add.s64 %rd133, %rd131, %rd120;
add.s64 %rd21, %rd133, 1032;
ld.global.u32 %r26, [%rd44];
ld.global.u32 %r69, [%rd133+1032];
setp.gt.s32	%p28, %r69, %r26;
@%p28 bra BB0_45;

ld.global.u32 %r70, [%rd21+4];
setp.le.s32	%p29, %r70, %r26;
@%p29 bra BB0_45;

ld.global.u64 %rd134, [%rd4];
mul.lo.s64 %rd136, %rd134, 2068;
add.s64 %rd137, %rd38, %rd136;
add.s64 %rd139, %rd137, %rd41;
ld.global.s32 %rd22, [%rd139+4];
setp.ge.s64	%p30, %rd22, %rd29;
@%p30 bra BB0_45;

st.global.u64 [%rd4], %rd22;

BB0_45:
bar.sync 0;
@!%p4 bra BB0_47;
bra.uni BB0_46;

BB0_46:
ld.global.u64 %rd140, [%rd4];
st.global.u64 [%rd1], %rd140;

BB0_47:
bar.sync 0;
ld.global.u64 %rd141, [%rd1];
mul.lo.s64 %rd142, %rd141, 2068;
add.s64 %rd143, %rd38, %rd142;
add.s64 %rd145, %rd143, %rd120;
add.s64 %rd23, %rd145, 1032;
ld.global.u32 %r27, [%rd44];
ld.global.u32 %r72, [%rd145+1032];
setp.gt.s32	%p31, %r72, %r27;
@%p31 bra BB0_51;

ld.global.u32 %r73, [%rd23+4];
setp.le.s32	%p32, %r73, %r27;
@%p32 bra BB0_51;

ld.global.u64 %rd146, [%rd4];
mul.lo.s64 %rd148, %rd146, 2068;
add.s64 %rd149, %rd38, %rd148;
add.s64 %rd151, %rd149, %rd41;
ld.global.s32 %rd24, [%rd151+4];
setp.ge.s64	%p33, %rd24, %rd29;
@%p33 bra BB0_51;

st.global.u64 [%rd4], %rd24;

BB0_51:
bar.sync 0;
@!%p4 bra BB0_53;
bra.uni BB0_52;

BB0_52:
ld.global.u64 %rd152, [%rd4];
st.global.u64 [%rd1], %rd152;

BB0_53:
bar.sync 0;
add.s32 %r87, %r87, 4;
cvt.s64.s32	%rd153, %r87;
setp.lt.s64	%p34, %rd153, %rd27;
ld.global.u64 %rd173, [%rd1];
mul.lo.s64 %rd154, %rd173, 2068;
add.s64 %rd155, %rd38, %rd154;
add.s64 %rd157, %rd155, %rd120;
ld.global.u32 %r94, [%rd157+1032];
ld.global.u32 %r93, [%rd44];
@%p34 bra BB0_29;

BB0_54:
setp.ne.s32	%p35, %r94, %r93;
@%p35 bra BB0_56;

mul.lo.s64 %rd159, %rd173, 2068;
add.s64 %rd160, %rd38, %rd159;
add.s64 %rd162, %rd160, %rd41;
ld.global.u32 %r76, [%rd162+4];
cvta.to.global.u64 %rd163, %rd30;
mul.wide.s32 %rd164, %r76, 4;
add.s64 %rd165, %rd163, %rd164;
ld.global.u32 %r77, [%rd165];
cvta.to.global.u64 %rd166, %rd33;
add.s64 %rd168, %rd166, %rd43;
st.global.u32 [%rd168], %r77;

BB0_56:
ret;
}




// ===== COMPILED SASS (sm_100) =====

	.target	sm_100

	.elftype	@"ET_EXEC"


//--------------------- .note.nv.tkinfo           --------------------------
	.section	.note.nv.tkinfo,"",@"SHT_NOTE"
	.sectionflags	@"SHF_NOTE_NV_TKINFO"
	.tkinfo
        /*0018*/ 	.word	0x00000002
        /*0030*/ 	.string	""
        /*0030*/ 	.string	"ptxas"
        /*0030*/ 	.string	"Cuda compilation tools, release 13.0, V13.0.88"
        /*0030*/ 	.string	"Build cuda_13.0.r13.0/compiler.36424714_0"
        /*0030*/ 	.string	"-arch sm_100 "



//--------------------- .note.nv.cuinfo           --------------------------
	.section	.note.nv.cuinfo,"",@"SHT_NOTE"
	.sectionflags	@"SHF_NOTE_NV_CUINFO"
        /*0018*/ 	.short	0x0002
        /*001a*/ 	.short	0x003e
        /*001c*/ 	.short	0x0082
	.zero		2


//--------------------- .nv.info                  --------------------------
	.section	.nv.info,"",@"SHT_CUDA_INFO"
	.align	4


	//----- nvinfo : EIATTR_REGCOUNT
	.align		4
        /*0000*/ 	.byte	0x04, 0x2f
        /*0002*/ 	.short	(.L_1 - .L_0)
	.align		4
.L_0:
        /*0004*/ 	.word	index@(findK)
        /*0008*/ 	.word	0x00000016


	//----- nvinfo : EIATTR_FRAME_SIZE
	.align		4
.L_1:
        /*000c*/ 	.byte	0x04, 0x11
        /*000e*/ 	.short	(.L_3 - .L_2)
	.align		4
.L_2:
        /*0010*/ 	.word	index@(findK)
        /*0014*/ 	.word	0x00000000


	//----- nvinfo : EIATTR_MIN_STACK_SIZE
	.align		4
.L_3:
        /*0018*/ 	.byte	0x04, 0x12
        /*001a*/ 	.short	(.L_5 - .L_4)
	.align		4
.L_4:
        /*001c*/ 	.word	index@(findK)
        /*0020*/ 	.word	0x00000000
.L_5:


//--------------------- .nv.compat                --------------------------
	.section	.nv.compat,"",@"SHT_CUDA_COMPAT_INFO"
	.align	4
        /*0000*/ 	.byte	0x02, 0x09, 0x00, 0x00, 0x02, 0x02, 0x01, 0x00, 0x02, 0x05, 0x05, 0x00, 0x03, 0x07, 0x01, 0x01
        /*0010*/ 	.byte	0x02, 0x03, 0x00, 0x00, 0x02, 0x06, 0x01, 0x00, 0x04, 0x0b, 0x08, 0x00, 0x09, 0x00, 0x00, 0x00
        /*0020*/ 	.byte	0x00, 0x00, 0x00, 0x00


//--------------------- .nv.info.findK            --------------------------
	.section	.nv.info.findK,"",@"SHT_CUDA_INFO"
	.sectionflags	@""
	.align	4


	//----- nvinfo : EIATTR_CUDA_API_VERSION
	.align		4
        /*0000*/ 	.byte	0x04, 0x37
        /*0002*/ 	.short	(.L_7 - .L_6)
.L_6:
        /*0004*/ 	.word	0x00000082


	//----- nvinfo : EIATTR_KPARAM_INFO
	.align		4
.L_7:
        /*0008*/ 	.byte	0x04, 0x17
        /*000a*/ 	.short	(.L_9 - .L_8)
.L_8:
        /*000c*/ 	.word	0x00000000
        /*0010*/ 	.short	0x0007
        /*0012*/ 	.short	0x0038
        /*0014*/ 	.byte	0x00, 0xf0, 0x21, 0x00


	//----- nvinfo : EIATTR_KPARAM_INFO
	.align		4
.L_9:
        /*0018*/ 	.byte	0x04, 0x17
        /*001a*/ 	.short	(.L_11 - .L_10)
.L_10:
        /*001c*/ 	.word	0x00000000
        /*0020*/ 	.short	0x0006
        /*0022*/ 	.short	0x0030
        /*0024*/ 	.byte	0x00, 0xf0, 0x21, 0x00


	//----- nvinfo : EIATTR_KPARAM_INFO
	.align		4
.L_11:
        /*0028*/ 	.byte	0x04, 0x17
        /*002a*/ 	.short	(.L_13 - .L_12)
.L_12:
        /*002c*/ 	.word	0x00000000
        /*0030*/ 	.short	0x0005
        /*0032*/ 	.short	0x0028
        /*0034*/ 	.byte	0x00, 0xf0, 0x21, 0x00


	//----- nvinfo : EIATTR_KPARAM_INFO
	.align		4
.L_13:
        /*0038*/ 	.byte	0x04, 0x17
        /*003a*/ 	.short	(.L_15 - .L_14)
.L_14:
        /*003c*/ 	.word	0x00000000
        /*0040*/ 	.short	0x0004
        /*0042*/ 	.short	0x0020
        /*0044*/ 	.byte	0x00, 0xf0, 0x21, 0x00


	//----- nvinfo : EIATTR_KPARAM_INFO
	.align		4
.L_15:
        /*0048*/ 	.byte	0x04, 0x17
        /*004a*/ 	.short	(.L_17 - .L_16)
.L_16:
        /*004c*/ 	.word	0x00000000
        /*0050*/ 	.short	0x0003
        /*0052*/ 	.short	0x0018
        /*0054*/ 	.byte	0x00, 0xf0, 0x21, 0x00


	//----- nvinfo : EIATTR_KPARAM_INFO
	.align		4
.L_17:
        /*0058*/ 	.byte	0x04, 0x17
        /*005a*/ 	.short	(.L_19 - .L_18)
.L_18:
        /*005c*/ 	.word	0x00000000
        /*0060*/ 	.short	0x0002
        /*0062*/ 	.short	0x0010
        /*0064*/ 	.byte	0x00, 0xf0, 0x21, 0x00


	//----- nvinfo : EIATTR_KPARAM_INFO
	.align		4
.L_19:
        /*0068*/ 	.byte	0x04, 0x17
        /*006a*/ 	.short	(.L_21 - .L_20)
.L_20:
        /*006c*/ 	.word	0x00000000
        /*0070*/ 	.short	0x0001
        /*0072*/ 	.short	0x0008
        /*0074*/ 	.byte	0x00, 0xf0, 0x21, 0x00


	//----- nvinfo : EIATTR_KPARAM_INFO
	.align		4
.L_21:
        /*0078*/ 	.byte	0x04, 0x17
        /*007a*/ 	.short	(.L_23 - .L_22)
.L_22:
        /*007c*/ 	.word	0x00000000
        /*0080*/ 	.short	0x0000
        /*0082*/ 	.short	0x0000
        /*0084*/ 	.byte	0x00, 0xf0, 0x21, 0x00


	//----- nvinfo : EIATTR_SPARSE_MMA_MASK
	.align		4
.L_23:
        /*0088*/ 	.byte	0x03, 0x50
        /*008a*/ 	.short	0x0000


	//----- nvinfo : EIATTR_MAXREG_COUNT
	.align		4
        /*008c*/ 	.byte	0x03, 0x1b
        /*008e*/ 	.short	0x00ff


	//----- nvinfo : EIATTR_NUM_BARRIERS
	.align		4
        /*0090*/ 	.byte	0x02, 0x4c
        /*0092*/ 	.byte	0x01
	.zero		1


	//----- nvinfo : EIATTR_MERCURY_ISA_VERSION
	.align		4
        /*0094*/ 	.byte	0x03, 0x5f
        /*0096*/ 	.short	0x0101


	//----- nvinfo : EIATTR_VRC_CTA_INIT_COUNT
	.align		4
        /*0098*/ 	.byte	0x02, 0x4a
	.zero		1
	.zero		1


	//----- nvinfo : EIATTR_EXIT_INSTR_OFFSETS
	.align		4
        /*009c*/ 	.byte	0x04, 0x1c
        /*009e*/ 	.short	(.L_25 - .L_24)


	//   ....[0]....
.L_24:
        /*00a0*/ 	.word	0x00001280


	//   ....[1]....
        /*00a4*/ 	.word	0x00001340


	//----- nvinfo : EIATTR_CRS_STACK_SIZE
	.align		4
.L_25:
        /*00a8*/ 	.byte	0x04, 0x1e
        /*00aa*/ 	.short	(.L_27 - .L_26)
.L_26:
        /*00ac*/ 	.word	0x00000000


	//----- nvinfo : EIATTR_CBANK_PARAM_SIZE
	.align		4
.L_27:
        /*00b0*/ 	.byte	0x03, 0x19
        /*00b2*/ 	.short	0x0040


	//----- nvinfo : EIATTR_PARAM_CBANK
	.align		4
        /*00b4*/ 	.byte	0x04, 0x0a
        /*00b6*/ 	.short	(.L_29 - .L_28)
	.align		4
.L_28:
        /*00b8*/ 	.word	index@(.nv.constant0.findK)
        /*00bc*/ 	.short	0x0380
        /*00be*/ 	.short	0x0040


	//----- nvinfo : EIATTR_SW_WAR
	.align		4
.L_29:
        /*00c0*/ 	.byte	0x04, 0x36
        /*00c2*/ 	.short	(.L_31 - .L_30)
.L_30:
        /*00c4*/ 	.word	0x00000008
.L_31:


//--------------------- .nv.callgraph             --------------------------
	.section	.nv.callgraph,"",@"SHT_CUDA_CALLGRAPH"
	.align	4
	.sectionentsize	8
	.align		4
        /*0000*/ 	.word	0x00000000
	.align		4
        /*0004*/ 	.word	0xffffffff
	.align		4
        /*0008*/ 	.word	0x00000000
	.align		4
        /*000c*/ 	.word	0xfffffffe
	.align		4
        /*0010*/ 	.word	0x00000000
	.align		4
        /*0014*/ 	.word	0xfffffffd
	.align		4
        /*0018*/ 	.word	0x00000000
	.align		4
        /*001c*/ 	.word	0xfffffffc


//--------------------- .text.findK               --------------------------
	.section	.text.findK,"ax",@progbits
	.align	128
        .global         findK
        .type           findK,@function
        .size           findK,(.L_x_35 - findK)
        .other          findK,@"STO_CUDA_ENTRY STV_DEFAULT"
findK:
.text.findK:
[----:B------:R-:W-:Y:S01]  /*0000*/  LDC R1, c[0x0][0x37c] ;  /* 0x0000df00ff017b82 */ /* 0x000fe20000000800 */
[----:B------:R-:W0:Y:S07]  /*0010*/  S2R R0, SR_CTAID.X ;  /* 0x0000000000007919 */ /* 0x000e2e0000002500 */
[----:B------:R-:W0:Y:S01]  /*0020*/  LDC.64 R2, c[0x0][0x3a0] ;  /* 0x0000e800ff027b82 */ /* 0x000e220000000a00 */
[----:B------:R-:W1:Y:S01]  /*0030*/  LDCU.64 UR6, c[0x0][0x358] ;  /* 0x00006b00ff0677ac */ /* 0x000e620008000a00 */
[----:B------:R-:W2:Y:S01]  /*0040*/  S2R R10, SR_TID.X ;  /* 0x00000000000a7919 */ /* 0x000ea20000002100 */
[----:B------:R-:W3:Y:S05]  /*0050*/  LDCU.64 UR8, c[0x0][0x380] ;  /* 0x00007000ff0877ac */ /* 0x000eea0008000a00 */
[----:B------:R-:W4:Y:S08]  /*0060*/  LDC.64 R8, c[0x0][0x388] ;  /* 0x0000e200ff087b82 */ /* 0x000f300000000a00 */
[----:B------:R-:W3:Y:S01]  /*0070*/  LDC.64 R4, c[0x0][0x3b0] ;  /* 0x0000ec00ff047b82 */ /* 0x000ee20000000a00 */
[----:B0-----:R-:W-:-:S05]  /*0080*/  IMAD.WIDE R2, R0, 0x8, R2 ;  /* 0x0000000800027825 */ /* 0x001fca00078e0202 */
[----:B-1----:R-:W2:Y:S01]  /*0090*/  LDG.E.64 R12, desc[UR6][R2.64] ;  /* 0x00000006020c7981 */ /* 0x002ea2000c1e1b00 */
[----:B---3--:R-:W-:-:S04]  /*00a0*/  IMAD.WIDE R4, R0, 0x4, R4 ;  /* 0x0000000400047825 */ /* 0x008fc800078e0204 */
[----:B--2---:R-:W-:Y:S02]  /*00b0*/  IMAD R11, R13, 0x814, RZ ;  /* 0x000008140d0b7824 */ /* 0x004fe400078e02ff */
[----:B----4-:R-:W-:-:S05]  /*00c0*/  IMAD.WIDE.U32 R6, R12, 0x814, R8 ;  /* 0x000008140c067825 */ /* 0x010fca00078e0008 */
[----:B------:R-:W-:Y:S02]  /*00d0*/  IADD3 R7, PT, PT, R7, R11, RZ ;  /* 0x0000000b07077210 */ /* 0x000fe40007ffe0ff */
[----:B------:R0:W5:Y:S01]  /*00e0*/  LDG.E R11, desc[UR6][R4.64] ;  /* 0x00000006040b7981 */ /* 0x000162000c1e1900 */
[----:B------:R-:W-:-:S05]  /*00f0*/  IMAD.WIDE R14, R10, 0x4, R6 ;  /* 0x000000040a0e7825 */ /* 0x000fca00078e0206 */
[----:B------:R0:W5:Y:S01]  /*0100*/  LDG.E R18, desc[UR6][R14.64+0x408] ;  /* 0x000408060e127981 */ /* 0x000162000c1e1900 */
[----:B------:R-:W-:-:S04]  /*0110*/  UISETP.GE.U32.AND UP0, UPT, UR8, 0x1, UPT ;  /* 0x000000010800788c */ /* 0x000fc8000bf06070 */
[----:B------:R-:W-:-:S09]  /*0120*/  UISETP.GE.AND.EX UP0, UPT, UR9, URZ, UPT, UP0 ;  /* 0x000000ff0900728c */ /* 0x000fd2000bf06300 */
[----:B0-----:R-:W-:Y:S05]  /*0130*/  BRA.U !UP0, `(.L_x_0) ;  /* 0x00000011084c7547 */ /* 0x001fea000b800000 */
[----:B------:R-:W0:Y:S01]  /*0140*/  LDC.64 R6, c[0x0][0x3a8] ;  /* 0x0000ea00ff067b82 */ /* 0x000e220000000a00 */
[----:B------:R-:W-:Y:S01]  /*0150*/  ULOP3.LUT UR5, UR8, 0x3, URZ, 0xc0, !UPT ;  /* 0x0000000308057892 */ /* 0x000fe2000f8ec0ff */
[----:B------:R-:W-:-:S03]  /*0160*/  UMOV UR4, URZ ;  /* 0x000000ff00047c82 */ /* 0x000fc60008000000 */
[----:B------:R-:W-:-:S04]  /*0170*/  UISETP.NE.U32.AND UP0, UPT, UR5, URZ, UPT ;  /* 0x000000ff0500728c */ /* 0x000fc8000bf05070 */
[----:B------:R-:W-:Y:S01]  /*0180*/  UISETP.NE.AND.EX UP0, UPT, URZ, URZ, UPT, UP0 ;  /* 0x000000ffff00728c */ /* 0x000fe2000bf05300 */
[----:B0-----:R-:W-:-:S08]  /*0190*/  IMAD.WIDE R6, R0, 0x8, R6 ;  /* 0x0000000800067825 */ /* 0x001fd000078e0206 */
[----:B------:R-:W-:Y:S05]  /*01a0*/  BRA.U !UP0, `(.L_x_1) ;  /* 0x0000000508ec7547 */ /* 0x000fea000b800000 */
[----:B------:R-:W-:-:S04]  /*01b0*/  UISETP.NE.U32.AND UP0, UPT, UR5, 0x1, UPT ;  /* 0x000000010500788c */ /* 0x000fc8000bf05070 */
[----:B------:R-:W-:-:S09]  /*01c0*/  UISETP.NE.AND.EX UP0, UPT, URZ, URZ, UPT, UP0 ;  /* 0x000000ffff00728c */ /* 0x000fd2000bf05300 */
[----:B------:R-:W-:Y:S05]  /*01d0*/  BRA.U !UP0, `(.L_x_2) ;  /* 0x0000000508347547 */ /* 0x000fea000b800000 */
[----:B------:R-:W-:Y:S01]  /*01e0*/  UISETP.NE.U32.AND UP0, UPT, UR5, 0x2, UPT ;  /* 0x000000020500788c */ /* 0x000fe2000bf05070 */
[----:B------:R-:W-:-:S03]  /*01f0*/  UMOV UR4, 0x1 ;  /* 0x0000000100047882 */ /* 0x000fc60000000000 */
[----:B------:R-:W-:-:S09]  /*0200*/  UISETP.NE.AND.EX UP0, UPT, URZ, URZ, UPT, UP0 ;  /* 0x000000ffff00728c */ /* 0x000fd2000bf05300 */
[----:B------:R-:W-:Y:S05]  /*0210*/  BRA.U !UP0, `(.L_x_3) ;  /* 0x0000000108887547 */ /* 0x000fea000b800000 */
[----:B-----5:R-:W-:Y:S01]  /*0220*/  ISETP.GT.AND P0, PT, R18, R11, PT ;  /* 0x0000000b1200720c */ /* 0x020fe20003f04270 */
[----:B------:R-:W-:Y:S01]  /*0230*/  BSSY.RECONVERGENT B0, `(.L_x_4) ;  /* 0x0000011000007945 */ /* 0x000fe20003800200 */
[----:B------:R-:W-:-:S11]  /*0240*/  ISETP.NE.AND P1, PT, R10, RZ, PT ;  /* 0x000000ff0a00720c */ /* 0x000fd60003f25270 */
[----:B------:R-:W-:Y:S05]  /*0250*/  @P0 BRA `(.L_x_5) ;  /* 0x0000000000380947 */ /* 0x000fea0003800000 */
[----:B------:R-:W2:Y:S02]  /*0260*/  LDG.E R14, desc[UR6][R14.64+0x40c] ;  /* 0x00040c060e0e7981 */ /* 0x000ea4000c1e1900 */
[----:B--2---:R-:W-:-:S13]  /*0270*/  ISETP.GT.AND P0, PT, R14, R11, PT ;  /* 0x0000000b0e00720c */ /* 0x004fda0003f04270 */
[----:B------:R-:W-:Y:S05]  /*0280*/  @!P0 BRA `(.L_x_5) ;  /* 0x00000000002c8947 */ /* 0x000fea0003800000 */
[----:B------:R-:W2:Y:S01]  /*0290*/  LDG.E.64 R12, desc[UR6][R6.64] ;  /* 0x00000006060c7981 */ /* 0x000ea2000c1e1b00 */
[----:B------:R-:W0:Y:S01]  /*02a0*/  LDCU.64 UR4, c[0x0][0x390] ;  /* 0x00007200ff0477ac */ /* 0x000e220008000a00 */
[----:B--2---:R-:W-:Y:S02]  /*02b0*/  IMAD R11, R13, 0x814, RZ ;  /* 0x000008140d0b7824 */ /* 0x004fe400078e02ff */
[----:B------:R-:W-:-:S04]  /*02c0*/  IMAD.WIDE.U32 R12, R12, 0x814, R8 ;  /* 0x000008140c0c7825 */ /* 0x000fc800078e0008 */
[----:B------:R-:W-:Y:S02]  /*02d0*/  IMAD.IADD R13, R13, 0x1, R11 ;  /* 0x000000010d0d7824 */ /* 0x000fe400078e020b */
[----:B------:R-:W-:-:S05]  /*02e0*/  IMAD.WIDE R12, R10, 0x4, R12 ;  /* 0x000000040a0c7825 */ /* 0x000fca00078e020c */
[----:B------:R-:W0:Y:S02]  /*02f0*/  LDG.E R14, desc[UR6][R12.64+0x4] ;  /* 0x000004060c0e7981 */ /* 0x000e24000c1e1900 */
[----:B0-----:R-:W-:Y:S02]  /*0300*/  ISETP.GE.U32.AND P0, PT, R14, UR4, PT ;  /* 0x000000040e007c0c */ /* 0x001fe4000bf06070 */
[----:B------:R-:W-:-:S04]  /*0310*/  SHF.R.S32.HI R15, RZ, 0x1f, R14 ;  /* 0x0000001fff0f7819 */ /* 0x000fc8000001140e */
[----:B------:R-:W-:-:S13]  /*0320*/  ISETP.GE.AND.EX P0, PT, R15, UR5, PT, P0 ;  /* 0x000000050f007c0c */ /* 0x000fda000bf06300 */
[----:B------:R0:W-:Y:S02]  /*0330*/  @!P0 STG.E.64 desc[UR6][R6.64], R14 ;  /* 0x0000000e06008986 */ /* 0x0001e4000c101b06 */
.L_x_5:
[----:B------:R-:W-:Y:S05]  /*0340*/  BSYNC.RECONVERGENT B0 ;  /* 0x0000000000007941 */ /* 0x000fea0003800200 */
.L_x_4:
[----:B------:R-:W-:Y:S06]  /*0350*/  BAR.SYNC.DEFER_BLOCKING 0x0 ;  /* 0x0000000000007b1d */ /* 0x000fec0000010000 */
[----:B------:R-:W-:Y:S04]  /*0360*/  BSSY.RECONVERGENT B0, `(.L_x_6) ;  /* 0x0000004000007945 */ /* 0x000fe80003800200 */
[----:B------:R-:W-:Y:S05]  /*0370*/  @P1 BRA `(.L_x_7) ;  /* 0x0000000000081947 */ /* 0x000fea0003800000 */
[----:B------:R-:W2:Y:S04]  /*0380*/  LDG.E.64 R12, desc[UR6][R6.64] ;  /* 0x00000006060c7981 */ /* 0x000ea8000c1e1b00 */
[----:B--2---:R1:W-:Y:S02]  /*0390*/  STG.E.64 desc[UR6][R2.64], R12 ;  /* 0x0000000c02007986 */ /* 0x0043e4000c101b06 */
.L_x_7:
[----:B------:R-:W-:Y:S05]  /*03a0*/  BSYNC.RECONVERGENT B0 ;  /* 0x0000000000007941 */ /* 0x000fea0003800200 */
.L_x_6:
[----:B------:R-:W-:Y:S06]  /*03b0*/  BAR.SYNC.DEFER_BLOCKING 0x0 ;  /* 0x0000000000007b1d */ /* 0x000fec0000010000 */
[----:B-1----:R-:W2:Y:S02]  /*03c0*/  LDG.E.64 R12, desc[UR6][R2.64] ;  /* 0x00000006020c7981 */ /* 0x002ea4000c1e1b00 */
[----:B--2---:R-:W-:Y:S02]  /*03d0*/  IMAD R11, R13, 0x814, RZ ;  /* 0x000008140d0b7824 */ /* 0x004fe400078e02ff */
[----:B0-----:R-:W-:-:S05]  /*03e0*/  IMAD.WIDE.U32 R14, R12, 0x814, R8 ;  /* 0x000008140c0e7825 */ /* 0x001fca00078e0008 */
[----:B------:R-:W-:Y:S02]  /*03f0*/  IADD3 R15, PT, PT, R15, R11, RZ ;  /* 0x0000000b0f0f7210 */ /* 0x000fe40007ffe0ff */
[----:B------:R0:W5:Y:S01]  /*0400*/  LDG.E R11, desc[UR6][R4.64] ;  /* 0x00000006040b7981 */ /* 0x000162000c1e1900 */
[----:B------:R-:W-:-:S05]  /*0410*/  IMAD.WIDE R14, R10, 0x4, R14 ;  /* 0x000000040a0e7825 */ /* 0x000fca00078e020e */
[----:B------:R0:W5:Y:S01]  /*0420*/  LDG.E R18, desc[UR6][R14.64+0x408] ;  /* 0x000408060e127981 */ /* 0x000162000c1e1900 */
[----:B------:R-:W-:-:S05]  /*0430*/  UMOV UR4, 0x2 ;  /* 0x0000000200047882 */ /* 0x000fca0000000000 */
.L_x_3:
[----:B-----5:R-:W-:Y:S01]  /*0440*/  ISETP.GT.AND P0, PT, R18, R11, PT ;  /* 0x0000000b1200720c */ /* 0x020fe20003f04270 */
[----:B------:R-:W-:Y:S01]  /*0450*/  BSSY.RECONVERGENT B0, `(.L_x_8) ;  /* 0x0000016000007945 */ /* 0x000fe20003800200 */
[----:B------:R-:W-:-:S11]  /*0460*/  ISETP.NE.AND P1, PT, R10, RZ, PT ;  /* 0x000000ff0a00720c */ /* 0x000fd60003f25270 */
[----:B------:R-:W-:Y:S05]  /*0470*/  @P0 BRA `(.L_x_9) ;  /* 0x00000000004c0947 */ /* 0x000fea0003800000 */
[----:B0-----:R-:W-:Y:S02]  /*0480*/  IMAD R15, R13, 0x814, RZ ;  /* 0x000008140d0f7824 */ /* 0x001fe400078e02ff */
[----:B------:R-:W-:-:S04]  /*0490*/  IMAD.WIDE.U32 R12, R12, 0x814, R8 ;  /* 0x000008140c0c7825 */ /* 0x000fc800078e0008 */
[----:B------:R-:W-:Y:S01]  /*04a0*/  IMAD.IADD R13, R13, 0x1, R15 ;  /* 0x000000010d0d7824 */ /* 0x000fe200078e020f */
[----:B------:R-:W-:-:S05]  /*04b0*/  IADD3 R15, PT, PT, R10, 0x1, RZ ;  /* 0x000000010a0f7810 */ /* 0x000fca0007ffe0ff */
[----:B------:R-:W-:-:S06]  /*04c0*/  IMAD.WIDE R12, R15, 0x4, R12 ;  /* 0x000000040f0c7825 */ /* 0x000fcc00078e020c */
        /* <DEDUP_REMOVED lines=14> */
.L_x_9:
[----:B------:R-:W-:Y:S05]  /*05b0*/  BSYNC.RECONVERGENT B0 ;  /* 0x0000000000007941 */ /* 0x000fea0003800200 */
.L_x_8:
[----:B------:R-:W-:Y:S06]  /*05c0*/  BAR.SYNC.DEFER_BLOCKING 0x0 ;  /* 0x0000000000007b1d */ /* 0x000fec0000010000 */
[----:B------:R-:W-:Y:S04]  /*05d0*/  BSSY.RECONVERGENT B0, `(.L_x_10) ;  /* 0x0000004000007945 */ /* 0x000fe80003800200 */
[----:B------:R-:W-:Y:S05]  /*05e0*/  @P1 BRA `(.L_x_11) ;  /* 0x0000000000081947 */ /* 0x000fea0003800000 */
[----:B------:R-:W2:Y:S04]  /*05f0*/  LDG.E.64 R12, desc[UR6][R6.64] ;  /* 0x00000006060c7981 */ /* 0x000ea8000c1e1b00 */
[----:B--2---:R2:W-:Y:S02]  /*0600*/  STG.E.64 desc[UR6][R2.64], R12 ;  /* 0x0000000c02007986 */ /* 0x0045e4000c101b06 */
.L_x_11:
[----:B------:R-:W-:Y:S05]  /*0610*/  BSYNC.RECONVERGENT B0 ;  /* 0x0000000000007941 */ /* 0x000fea0003800200 */
.L_x_10:
[----:B------:R-:W-:Y:S06]  /*0620*/  BAR.SYNC.DEFER_BLOCKING 0x0 ;  /* 0x0000000000007b1d */ /* 0x000fec0000010000 */
[----:B--2---:R-:W2:Y:S02]  /*0630*/  LDG.E.64 R12, desc[UR6][R2.64] ;  /* 0x00000006020c7981 */ /* 0x004ea4000c1e1b00 */
[----:B--2---:R-:W-:Y:S02]  /*0640*/  IMAD R11, R13, 0x814, RZ ;  /* 0x000008140d0b7824 */ /* 0x004fe400078e02ff */
[----:B01----:R-:W-:-:S05]  /*0650*/  IMAD.WIDE.U32 R14, R12, 0x814, R8 ;  /* 0x000008140c0e7825 */ /* 0x003fca00078e0008 */
[----:B------:R-:W-:Y:S02]  /*0660*/  IADD3 R15, PT, PT, R15, R11, RZ ;  /* 0x0000000b0f0f7210 */ /* 0x000fe40007ffe0ff */
[----:B------:R0:W5:Y:S01]  /*0670*/  LDG.E R11, desc[UR6][R4.64] ;  /* 0x00000006040b7981 */ /* 0x000162000c1e1900 */
[----:B------:R-:W-:-:S05]  /*0680*/  IMAD.WIDE R14, R10, 0x4, R14 ;  /* 0x000000040a0e7825 */ /* 0x000fca00078e020e */
[----:B------:R0:W5:Y:S01]  /*0690*/  LDG.E R18, desc[UR6][R14.64+0x408] ;  /* 0x000408060e127981 */ /* 0x000162000c1e1900 */
[----:B------:R-:W-:Y:S05]  /*06a0*/  BRA `(.L_x_12) ;  /* 0x0000000000047947 */ /* 0x000fea0003800000 */
.L_x_2:
[----:B------:R-:W-:-:S05]  /*06b0*/  UMOV UR4, URZ ;  /* 0x000000ff00047c82 */ /* 0x000fca0008000000 */
.L_x_12:
[----:B-----5:R-:W-:Y:S01]  /*06c0*/  ISETP.GT.AND P0, PT, R18, R11, PT ;  /* 0x0000000b1200720c */ /* 0x020fe20003f04270 */
[----:B------:R-:W-:Y:S01]  /*06d0*/  BSSY.RECONVERGENT B0, `(.L_x_13) ;  /* 0x0000016000007945 */ /* 0x000fe20003800200 */
[----:B------:R-:W-:-:S11]  /*06e0*/  ISETP.NE.AND P1, PT, R10, RZ, PT ;  /* 0x000000ff0a00720c */ /* 0x000fd60003f25270 */
[----:B------:R-:W-:Y:S05]  /*06f0*/  @P0 BRA `(.L_x_14) ;  /* 0x00000000004c0947 */ /* 0x000fea0003800000 */
[----:B0-----:R-:W-:Y:S02]  /*0700*/  IMAD R15, R13, 0x814, RZ ;  /* 0x000008140d0f7824 */ /* 0x001fe400078e02ff */
[----:B------:R-:W-:-:S05]  /*0710*/  IMAD.WIDE.U32 R12, R12, 0x814, R8 ;  /* 0x000008140c0c7825 */ /* 0x000fca00078e0008 */
[----:B------:R-:W-:Y:S01]  /*0720*/  IADD3 R13, PT, PT, R13, R15, RZ ;  /* 0x0000000f0d0d7210 */ /* 0x000fe20007ffe0ff */
[----:B------:R-:W-:-:S04]  /*0730*/  VIADD R15, R10, 0x1 ;  /* 0x000000010a0f7836 */ /* 0x000fc80000000000 */
[----:B------:R-:W-:-:S06]  /*0740*/  IMAD.WIDE R12, R15, 0x4, R12 ;  /* 0x000000040f0c7825 */ /* 0x000fcc00078e020c */
[----:B------:R-:W2:Y:S02]  /*0750*/  LDG.E R12, desc[UR6][R12.64+0x408] ;  /* 0x000408060c0c7981 */ /* 0x000ea4000c1e1900 */
[----:B--2---:R-:W-:-:S13]  /*0760*/  ISETP.GT.AND P0, PT, R12, R11, PT ;  /* 0x0000000b0c00720c */ /* 0x004fda0003f04270 */
[----:B------:R-:W-:Y:S05]  /*0770*/  @!P0 BRA `(.L_x_14) ;  /* 0x00000000002c8947 */ /* 0x000fea0003800000 */
[----:B------:R-:W2:Y:S01]  /*0780*/  LDG.E.64 R12, desc[UR6][R6.64] ;  /* 0x00000006060c7981 */ /* 0x000ea2000c1e1b00 */
[----:B------:R-:W0:Y:S01]  /*0790*/  LDCU.64 UR10, c[0x0][0x390] ;  /* 0x00007200ff0a77ac */ /* 0x000e220008000a00 */
[----:B--2---:R-:W-:Y:S02]  /*07a0*/  IMAD R11, R13, 0x814, RZ ;  /* 0x000008140d0b7824 */ /* 0x004fe400078e02ff */
[----:B------:R-:W-:-:S05]  /*07b0*/  IMAD.WIDE.U32 R12, R12, 0x814, R8 ;  /* 0x000008140c0c7825 */ /* 0x000fca00078e0008 */
[----:B------:R-:W-:-:S03]  /*07c0*/  IADD3 R13, PT, PT, R13, R11, RZ ;  /* 0x0000000b0d0d7210 */ /* 0x000fc60007ffe0ff */
[----:B------:R-:W-:-:S05]  /*07d0*/  IMAD.WIDE R12, R10, 0x4, R12 ;  /* 0x000000040a0c7825 */ /* 0x000fca00078e020c */
[----:B------:R-:W0:Y:S02]  /*07e0*/  LDG.E R14, desc[UR6][R12.64+0x4] ;  /* 0x000004060c0e7981 */ /* 0x000e24000c1e1900 */
[----:B0-----:R-:W-:Y:S02]  /*07f0*/  ISETP.GE.U32.AND P0, PT, R14, UR10, PT ;  /* 0x0000000a0e007c0c */ /* 0x001fe4000bf06070 */
[----:B------:R-:W-:-:S04]  /*0800*/  SHF.R.S32.HI R15, RZ, 0x1f, R14 ;  /* 0x0000001fff0f7819 */ /* 0x000fc8000001140e */
[----:B------:R-:W-:-:S13]  /*0810*/  ISETP.GE.AND.EX P0, PT, R15, UR11, PT, P0 ;  /* 0x0000000b0f007c0c */ /* 0x000fda000bf06300 */
[----:B------:R1:W-:Y:S02]  /*0820*/  @!P0 STG.E.64 desc[UR6][R6.64], R14 ;  /* 0x0000000e06008986 */ /* 0x0003e4000c101b06 */
.L_x_14:
[----:B------:R-:W-:Y:S05]  /*0830*/  BSYNC.RECONVERGENT B0 ;  /* 0x0000000000007941 */ /* 0x000fea0003800200 */
.L_x_13:
[----:B------:R-:W-:Y:S06]  /*0840*/  BAR.SYNC.DEFER_BLOCKING 0x0 ;  /* 0x0000000000007b1d */ /* 0x000fec0000010000 */
[----:B------:R-:W-:Y:S04]  /*0850*/  BSSY.RECONVERGENT B0, `(.L_x_15) ;  /* 0x0000004000007945 */ /* 0x000fe80003800200 */
[----:B------:R-:W-:Y:S05]  /*0860*/  @P1 BRA `(.L_x_16) ;  /* 0x0000000000081947 */ /* 0x000fea0003800000 */
[----:B------:R-:W2:Y:S04]  /*0870*/  LDG.E.64 R12, desc[UR6][R6.64] ;  /* 0x00000006060c7981 */ /* 0x000ea8000c1e1b00 */
[----:B--2---:R2:W-:Y:S02]  /*0880*/  STG.E.64 desc[UR6][R2.64], R12 ;  /* 0x0000000c02007986 */ /* 0x0045e4000c101b06 */
.L_x_16:
[----:B------:R-:W-:Y:S05]  /*0890*/  BSYNC.RECONVERGENT B0 ;  /* 0x0000000000007941 */ /* 0x000fea0003800200 */
.L_x_15:
[----:B------:R-:W-:Y:S06]  /*08a0*/  BAR.SYNC.DEFER_BLOCKING 0x0 ;  /* 0x0000000000007b1d */ /* 0x000fec0000010000 */
[----:B--2---:R-:W2:Y:S02]  /*08b0*/  LDG.E.64 R12, desc[UR6][R2.64] ;  /* 0x00000006020c7981 */ /* 0x004ea4000c1e1b00 */
[----:B--2---:R-:W-:Y:S02]  /*08c0*/  IMAD R11, R13, 0x814, RZ ;  /* 0x000008140d0b7824 */ /* 0x004fe400078e02ff */
[----:B01----:R-:W-:-:S05]  /*08d0*/  IMAD.WIDE.U32 R14, R12, 0x814, R8 ;  /* 0x000008140c0e7825 */ /* 0x003fca00078e0008 */
[----:B------:R-:W-:Y:S02]  /*08e0*/  IADD3 R15, PT, PT, R15, R11, RZ ;  /* 0x0000000b0f0f7210 */ /* 0x000fe40007ffe0ff */
[----:B------:R-:W2:Y:S01]  /*08f0*/  LDG.E R11, desc[UR6][R4.64] ;  /* 0x00000006040b7981 */ /* 0x000ea2000c1e1900 */
[----:B------:R-:W-:-:S05]  /*0900*/  IMAD.WIDE R14, R10, 0x4, R14 ;  /* 0x000000040a0e7825 */ /* 0x000fca00078e020e */
[----:B------:R-:W3:Y:S01]  /*0910*/  LDG.E R18, desc[UR6][R14.64+0x408] ;  /* 0x000408060e127981 */ /* 0x000ee2000c1e1900 */
[----:B------:R-:W-:Y:S01]  /*0920*/  UIADD3 UR4, UPT, UPT, UR4, 0x1, URZ ;  /* 0x0000000104047890 */ /* 0x000fe2000fffe0ff */
[----:B--2---:R-:W-:Y:S01]  /*0930*/  IMAD.MOV.U32 R16, RZ, RZ, R11 ;  /* 0x000000ffff107224 */ /* 0x004fe200078e000b */
[----:B---3--:R-:W-:Y:S01]  /*0940*/  MOV R17, R18 ;  /* 0x0000001200117202 */ /* 0x008fe20000000f00 */
[----:B------:R-:W-:Y:S09]  /*0950*/  BRA `(.L_x_17) ;  /* 0x0000000000047947 */ /* 0x000ff20003800000 */
.L_x_1:
[----:B------:R-:W-:-:S07]  /*0960*/  CS2R R16, SRZ ;  /* 0x0000000000107805 */ /* 0x000fce000001ff00 */
.L_x_17:
[----:B------:R-:W-:-:S04]  /*0970*/  UISETP.GE.U32.AND UP0, UPT, UR8, 0x4, UPT ;  /* 0x000000040800788c */ /* 0x000fc8000bf06070 */
[----:B------:R-:W-:-:S09]  /*0980*/  UISETP.GE.U32.AND.EX UP0, UPT, UR9, URZ, UPT, UP0 ;  /* 0x000000ff0900728c */ /* 0x000fd2000bf06100 */
[----:B------:R-:W-:Y:S05]  /*0990*/  BRA.U !UP0, `(.L_x_18) ;  /* 0x00000009082c7547 */ /* 0x000fea000b800000 */
[----:B------:R-:W0:Y:S01]  /*09a0*/  LDC.64 R8, c[0x0][0x388] ;  /* 0x0000e200ff087b82 */ /* 0x000e220000000a00 */
[----:B------:R-:W-:Y:S01]  /*09b0*/  SHF.R.S32.HI R17, RZ, 0x1f, R10 ;  /* 0x0000001fff117819 */ /* 0x000fe2000001140a */
[----:B------:R-:W1:Y:S01]  /*09c0*/  LDCU.64 UR10, c[0x0][0x390] ;  /* 0x00007200ff0a77ac */ /* 0x000e620008000a00 */
[C---:B------:R-:W-:Y:S02]  /*09d0*/  SHF.L.U32 R15, R10.reuse, 0x2, RZ ;  /* 0x000000020a0f7819 */ /* 0x040fe400000006ff */
[----:B------:R-:W-:Y:S01]  /*09e0*/  SHF.L.U64.HI R14, R10, 0x2, R17 ;  /* 0x000000020a0e7819 */ /* 0x000fe20000010211 */
[----:B------:R-:W2:Y:S06]  /*09f0*/  LDCU.64 UR12, c[0x0][0x380] ;  /* 0x00007000ff0c77ac */ /* 0x000eac0008000a00 */
.L_x_33:
[----:B-----5:R-:W-:Y:S01]  /*0a00*/  ISETP.GT.AND P0, PT, R18, R11, PT ;  /* 0x0000000b1200720c */ /* 0x020fe20003f04270 */
[----:B------:R-:W-:Y:S01]  /*0a10*/  BSSY.RECONVERGENT B0, `(.L_x_19) ;  /* 0x0000015000007945 */ /* 0x000fe20003800200 */
[----:B------:R-:W-:-:S11]  /*0a20*/  ISETP.NE.AND P1, PT, R10, RZ, PT ;  /* 0x000000ff0a00720c */ /* 0x000fd60003f25270 */
[----:B------:R-:W-:Y:S05]  /*0a30*/  @P0 BRA `(.L_x_20) ;  /* 0x0000000000480947 */ /* 0x000fea0003800000 */
[----:B------:R-:W-:Y:S02]  /*0a40*/  IMAD R17, R13, 0x814, RZ ;  /* 0x000008140d117824 */ /* 0x000fe400078e02ff */
[----:B0-----:R-:W-:-:S04]  /*0a50*/  IMAD.WIDE.U32 R12, R12, 0x814, R8 ;  /* 0x000008140c0c7825 */ /* 0x001fc800078e0008 */
[----:B------:R-:W-:Y:S01]  /*0a60*/  IMAD.IADD R13, R13, 0x1, R17 ;  /* 0x000000010d0d7824 */ /* 0x000fe200078e0211 */
[----:B------:R-:W-:-:S05]  /*0a70*/  IADD3 R17, PT, PT, R10, 0x1, RZ ;  /* 0x000000010a117810 */ /* 0x000fca0007ffe0ff */
[----:B------:R-:W-:-:S06]  /*0a80*/  IMAD.WIDE R12, R17, 0x4, R12 ;  /* 0x00000004110c7825 */ /* 0x000fcc00078e020c */
[----:B------:R-:W3:Y:S02]  /*0a90*/  LDG.E R12, desc[UR6][R12.64+0x408] ;  /* 0x000408060c0c7981 */ /* 0x000ee4000c1e1900 */
[----:B---3--:R-:W-:-:S13]  /*0aa0*/  ISETP.GT.AND P0, PT, R12, R11, PT ;  /* 0x0000000b0c00720c */ /* 0x008fda0003f04270 */
[----:B------:R-:W-:Y:S05]  /*0ab0*/  @!P0 BRA `(.L_x_20) ;  /* 0x0000000000288947 */ /* 0x000fea0003800000 */
[----:B------:R-:W3:Y:S02]  /*0ac0*/  LDG.E.64 R12, desc[UR6][R6.64] ;  /* 0x00000006060c7981 */ /* 0x000ee4000c1e1b00 */
[----:B---3--:R-:W-:Y:S02]  /*0ad0*/  IMAD R11, R13, 0x814, RZ ;  /* 0x000008140d0b7824 */ /* 0x008fe400078e02ff */
[----:B------:R-:W-:-:S05]  /*0ae0*/  IMAD.WIDE.U32 R12, R12, 0x814, R8 ;  /* 0x000008140c0c7825 */ /* 0x000fca00078e0008 */
[----:B------:R-:W-:-:S03]  /*0af0*/  IADD3 R13, PT, PT, R13, R11, RZ ;  /* 0x0000000b0d0d7210 */ /* 0x000fc60007ffe0ff */
[----:B------:R-:W-:-:S05]  /*0b00*/  IMAD.WIDE R12, R10, 0x4, R12 ;  /* 0x000000040a0c7825 */ /* 0x000fca00078e020c */
[----:B------:R-:W1:Y:S02]  /*0b10*/  LDG.E R16, desc[UR6][R12.64+0x4] ;  /* 0x000004060c107981 */ /* 0x000e64000c1e1900 */
[----:B-1----:R-:W-:Y:S02]  /*0b20*/  ISETP.GE.U32.AND P0, PT, R16, UR10, PT ;  /* 0x0000000a10007c0c */ /* 0x002fe4000bf06070 */
[----:B------:R-:W-:-:S04]  /*0b30*/  SHF.R.S32.HI R17, RZ, 0x1f, R16 ;  /* 0x0000001fff117819 */ /* 0x000fc80000011410 */
[----:B------:R-:W-:-:S13]  /*0b40*/  ISETP.GE.AND.EX P0, PT, R17, UR11, PT, P0 ;  /* 0x0000000b11007c0c */ /* 0x000fda000bf06300 */
[----:B------:R3:W-:Y:S02]  /*0b50*/  @!P0 STG.E.64 desc[UR6][R6.64], R16 ;  /* 0x0000001006008986 */ /* 0x0007e4000c101b06 */
.L_x_20:
[----:B-12---:R-:W-:Y:S05]  /*0b60*/  BSYNC.RECONVERGENT B0 ;  /* 0x0000000000007941 */ /* 0x006fea0003800200 */
.L_x_19:
[----:B------:R-:W-:Y:S06]  /*0b70*/  BAR.SYNC.DEFER_BLOCKING 0x0 ;  /* 0x0000000000007b1d */ /* 0x000fec0000010000 */
[----:B------:R-:W-:Y:S04]  /*0b80*/  BSSY.RECONVERGENT B0, `(.L_x_21) ;  /* 0x0000004000007945 */ /* 0x000fe80003800200 */
[----:B------:R-:W-:Y:S05]  /*0b90*/  @P1 BRA `(.L_x_22) ;  /* 0x0000000000081947 */ /* 0x000fea0003800000 */
[----:B------:R-:W2:Y:S04]  /*0ba0*/  LDG.E.64 R12, desc[UR6][R6.64] ;  /* 0x00000006060c7981 */ /* 0x000ea8000c1e1b00 */
[----:B--2---:R1:W-:Y:S02]  /*0bb0*/  STG.E.64 desc[UR6][R2.64], R12 ;  /* 0x0000000c02007986 */ /* 0x0043e4000c101b06 */
.L_x_22:
[----:B------:R-:W-:Y:S05]  /*0bc0*/  BSYNC.RECONVERGENT B0 ;  /* 0x0000000000007941 */ /* 0x000fea0003800200 */
.L_x_21:
[----:B------:R-:W-:Y:S06]  /*0bd0*/  BAR.SYNC.DEFER_BLOCKING 0x0 ;  /* 0x0000000000007b1d */ /* 0x000fec0000010000 */
[----:B-1----:R-:W0:Y:S04]  /*0be0*/  LDG.E.64 R12, desc[UR6][R2.64] ;  /* 0x00000006020c7981 */ /* 0x002e28000c1e1b00 */
[----:B------:R-:W2:Y:S01]  /*0bf0*/  LDG.E R11, desc[UR6][R4.64] ;  /* 0x00000006040b7981 */ /* 0x000ea2000c1e1900 */
[----:B0--3--:R-:W-:-:S04]  /*0c00*/  IMAD.WIDE.U32 R16, R12, 0x814, R8 ;  /* 0x000008140c107825 */ /* 0x009fc800078e0008 */
[----:B------:R-:W-:Y:S01]  /*0c10*/  IMAD R13, R13, 0x814, RZ ;  /* 0x000008140d0d7824 */ /* 0x000fe200078e02ff */
[----:B------:R-:W-:-:S04]  /*0c20*/  IADD3 R12, P0, PT, R15, R16, RZ ;  /* 0x000000100f0c7210 */ /* 0x000fc80007f1e0ff */
[----:B------:R-:W-:-:S05]  /*0c30*/  IADD3.X R13, PT, PT, R14, R17, R13, P0, !PT ;  /* 0x000000110e0d7210 */ /* 0x000fca00007fe40d */
[----:B------:R-:W2:Y:S01]  /*0c40*/  LDG.E R16, desc[UR6][R12.64+0x408] ;  /* 0x000408060c107981 */ /* 0x000ea2000c1e1900 */
[----:B------:R-:W-:Y:S01]  /*0c50*/  BSSY.RECONVERGENT B0, `(.L_x_23) ;  /* 0x0000010000007945 */ /* 0x000fe20003800200 */
[----:B--2---:R-:W-:-:S13]  /*0c60*/  ISETP.GT.AND P0, PT, R16, R11, PT ;  /* 0x0000000b1000720c */ /* 0x004fda0003f04270 */
[----:B------:R-:W-:Y:S05]  /*0c70*/  @P0 BRA `(.L_x_24) ;  /* 0x0000000000340947 */ /* 0x000fea0003800000 */
[----:B------:R-:W2:Y:S02]  /*0c80*/  LDG.E R12, desc[UR6][R12.64+0x40c] ;  /* 0x00040c060c0c7981 */ /* 0x000ea4000c1e1900 */
[----:B--2---:R-:W-:-:S13]  /*0c90*/  ISETP.GT.AND P0, PT, R12, R11, PT ;  /* 0x0000000b0c00720c */ /* 0x004fda0003f04270 */
[----:B------:R-:W-:Y:S05]  /*0ca0*/  @!P0 BRA `(.L_x_24) ;  /* 0x0000000000288947 */ /* 0x000fea0003800000 */
[----:B------:R-:W2:Y:S02]  /*0cb0*/  LDG.E.64 R12, desc[UR6][R6.64] ;  /* 0x00000006060c7981 */ /* 0x000ea4000c1e1b00 */
[----:B--2---:R-:W-:Y:S02]  /*0cc0*/  IMAD R11, R13, 0x814, RZ ;  /* 0x000008140d0b7824 */ /* 0x004fe400078e02ff */
[----:B------:R-:W-:-:S04]  /*0cd0*/  IMAD.WIDE.U32 R12, R12, 0x814, R8 ;  /* 0x000008140c0c7825 */ /* 0x000fc800078e0008 */
[----:B------:R-:W-:Y:S02]  /*0ce0*/  IMAD.IADD R13, R13, 0x1, R11 ;  /* 0x000000010d0d7824 */ /* 0x000fe400078e020b */
[----:B------:R-:W-:-:S05]  /*0cf0*/  IMAD.WIDE R12, R10, 0x4, R12 ;  /* 0x000000040a0c7825 */ /* 0x000fca00078e020c */
[----:B------:R-:W2:Y:S02]  /*0d00*/  LDG.E R16, desc[UR6][R12.64+0x4] ;  /* 0x000004060c107981 */ /* 0x000ea4000c1e1900 */
[----:B--2---:R-:W-:Y:S02]  /*0d10*/  ISETP.GE.U32.AND P0, PT, R16, UR10, PT ;  /* 0x0000000a10007c0c */ /* 0x004fe4000bf06070 */
[----:B------:R-:W-:-:S04]  /*0d20*/  SHF.R.S32.HI R17, RZ, 0x1f, R16 ;  /* 0x0000001fff117819 */ /* 0x000fc80000011410 */
[----:B------:R-:W-:-:S13]  /*0d30*/  ISETP.GE.AND.EX P0, PT, R17, UR11, PT, P0 ;  /* 0x0000000b11007c0c */ /* 0x000fda000bf06300 */
[----:B------:R0:W-:Y:S02]  /*0d40*/  @!P0 STG.E.64 desc[UR6][R6.64], R16 ;  /* 0x0000001006008986 */ /* 0x0001e4000c101b06 */
.L_x_24:
[----:B------:R-:W-:Y:S05]  /*0d50*/  BSYNC.RECONVERGENT B0 ;  /* 0x0000000000007941 */ /* 0x000fea0003800200 */
.L_x_23:
[----:B------:R-:W-:Y:S06]  /*0d60*/  BAR.SYNC.DEFER_BLOCKING 0x0 ;  /* 0x0000000000007b1d */ /* 0x000fec0000010000 */
[----:B------:R-:W-:Y:S04]  /*0d70*/  BSSY.RECONVERGENT B0, `(.L_x_25) ;  /* 0x0000004000007945 */ /* 0x000fe80003800200 */
[----:B------:R-:W-:Y:S05]  /*0d80*/  @P1 BRA `(.L_x_26) ;  /* 0x0000000000081947 */ /* 0x000fea0003800000 */
[----:B------:R-:W2:Y:S04]  /*0d90*/  LDG.E.64 R12, desc[UR6][R6.64] ;  /* 0x00000006060c7981 */ /* 0x000ea8000c1e1b00 */
[----:B--2---:R1:W-:Y:S02]  /*0da0*/  STG.E.64 desc[UR6][R2.64], R12 ;  /* 0x0000000c02007986 */ /* 0x0043e4000c101b06 */
.L_x_26:
[----:B------:R-:W-:Y:S05]  /*0db0*/  BSYNC.RECONVERGENT B0 ;  /* 0x0000000000007941 */ /* 0x000fea0003800200 */
.L_x_25:
[----:B------:R-:W-:Y:S06]  /*0dc0*/  BAR.SYNC.DEFER_BLOCKING 0x0 ;  /* 0x0000000000007b1d */ /* 0x000fec0000010000 */
[----:B-1----:R-:W0:Y:S04]  /*0dd0*/  LDG.E.64 R12, desc[UR6][R2.64] ;  /* 0x00000006020c7981 */ /* 0x002e28000c1e1b00 */
[----:B------:R-:W2:Y:S01]  /*0de0*/  LDG.E R11, desc[UR6][R4.64] ;  /* 0x00000006040b7981 */ /* 0x000ea2000c1e1900 */
[----:B0-----:R-:W-:-:S04]  /*0df0*/  IMAD.WIDE.U32 R16, R12, 0x814, R8 ;  /* 0x000008140c107825 */ /* 0x001fc800078e0008 */
        /* <DEDUP_REMOVED lines=12> */
[----:B------:R-:W-:-:S05]  /*0ec0*/  IMAD.WIDE.U32 R12, R12, 0x814, R8 ;  /* 0x000008140c0c7825 */ /* 0x000fca00078e0008 */
[----:B------:R-:W-:-:S03]  /*0ed0*/  IADD3 R13, PT, PT, R13, R11, RZ ;  /* 0x0000000b0d0d7210 */ /* 0x000fc60007ffe0ff */
[----:B------:R-:W-:-:S05]  /*0ee0*/  IMAD.WIDE R12, R10, 0x4, R12 ;  /* 0x000000040a0c7825 */ /* 0x000fca00078e020c */
[----:B------:R-:W2:Y:S02]  /*0ef0*/  LDG.E R16, desc[UR6][R12.64+0x4] ;  /* 0x000004060c107981 */ /* 0x000ea4000c1e1900 */
[----:B--2---:R-:W-:Y:S02]  /*0f00*/  ISETP.GE.U32.AND P0, PT, R16, UR10, PT ;  /* 0x0000000a10007c0c */ /* 0x004fe4000bf06070 */
[----:B------:R-:W-:-:S04]  /*0f10*/  SHF.R.S32.HI R17, RZ, 0x1f, R16 ;  /* 0x0000001fff117819 */ /* 0x000fc80000011410 */
[----:B------:R-:W-:-:S13]  /*0f20*/  ISETP.GE.AND.EX P0, PT, R17, UR11, PT, P0 ;  /* 0x0000000b11007c0c */ /* 0x000fda000bf06300 */
[----:B------:R0:W-:Y:S02]  /*0f30*/  @!P0 STG.E.64 desc[UR6][R6.64], R16 ;  /* 0x0000001006008986 */ /* 0x0001e4000c101b06 */
.L_x_28:
[----:B------:R-:W-:Y:S05]  /*0f40*/  BSYNC.RECONVERGENT B0 ;  /* 0x0000000000007941 */ /* 0x000fea0003800200 */
.L_x_27:
[----:B------:R-:W-:Y:S06]  /*0f50*/  BAR.SYNC.DEFER_BLOCKING 0x0 ;  /* 0x0000000000007b1d */ /* 0x000fec0000010000 */
[----:B------:R-:W-:Y:S04]  /*0f60*/  BSSY.RECONVERGENT B0, `(.L_x_29) ;  /* 0x0000004000007945 */ /* 0x000fe80003800200 */
[----:B------:R-:W-:Y:S05]  /*0f70*/  @P1 BRA `(.L_x_30) ;  /* 0x0000000000081947 */ /* 0x000fea0003800000 */
[----:B------:R-:W2:Y:S04]  /*0f80*/  LDG.E.64 R12, desc[UR6][R6.64] ;  /* 0x00000006060c7981 */ /* 0x000ea8000c1e1b00 */
[----:B--2---:R1:W-:Y:S02]  /*0f90*/  STG.E.64 desc[UR6][R2.64], R12 ;  /* 0x0000000c02007986 */ /* 0x0043e4000c101b06 */
.L_x_30:
[----:B------:R-:W-:Y:S05]  /*0fa0*/  BSYNC.RECONVERGENT B0 ;  /* 0x0000000000007941 */ /* 0x000fea0003800200 */
.L_x_29:
        /* <DEDUP_REMOVED lines=24> */
.L_x_32:
[----:B------:R-:W-:Y:S05]  /*1130*/  BSYNC.RECONVERGENT B0 ;  /* 0x0000000000007941 */ /* 0x000fea0003800200 */
.L_x_31:
[----:B------:R-:W-:Y:S06]  /*1140*/  BAR.SYNC.DEFER_BLOCKING 0x0 ;  /* 0x0000000000007b1d */ /* 0x000fec0000010000 */
[----:B0-----:R-:W2:Y:S04]  /*1150*/  @!P1 LDG.E.64 R16, desc[UR6][R6.64] ;  /* 0x0000000606109981 */ /* 0x001ea8000c1e1b00 */
[----:B--2---:R3:W-:Y:S01]  /*1160*/  @!P1 STG.E.64 desc[UR6][R2.64], R16 ;  /* 0x0000001002009986 */ /* 0x0047e2000c101b06 */
[----:B------:R-:W-:Y:S06]  /*1170*/  BAR.SYNC.DEFER_BLOCKING 0x0 ;  /* 0x0000000000007b1d */ /* 0x000fec0000010000 */
[----:B------:R-:W2:Y:S01]  /*1180*/  LDG.E.64 R12, desc[UR6][R2.64] ;  /* 0x00000006020c7981 */ /* 0x000ea2000c1e1b00 */
[----:B------:R-:W-:-:S04]  /*1190*/  UIADD3 UR4, UPT, UPT, UR4, 0x4, URZ ;  /* 0x0000000404047890 */ /* 0x000fc8000fffe0ff */
[----:B------:R-:W-:Y:S01]  /*11a0*/  USHF.R.S32.HI UR5, URZ, 0x1f, UR4 ;  /* 0x0000001fff057899 */ /* 0x000fe20008011404 */
[----:B--2---:R-:W-:-:S04]  /*11b0*/  IMAD.WIDE.U32 R18, R12, 0x814, R8 ;  /* 0x000008140c127825 */ /* 0x004fc800078e0008 */
[----:B------:R-:W-:Y:S01]  /*11c0*/  IMAD R11, R13, 0x814, RZ ;  /* 0x000008140d0b7824 */ /* 0x000fe200078e02ff */
[----:B------:R-:W-:-:S04]  /*11d0*/  IADD3 R18, P0, PT, R15, R18, RZ ;  /* 0x000000120f127210 */ /* 0x000fc80007f1e0ff */
[----:B------:R-:W-:Y:S02]  /*11e0*/  IADD3.X R19, PT, PT, R14, R19, R11, P0, !PT ;  /* 0x000000130e137210 */ /* 0x000fe400007fe40b */
[----:B------:R3:W5:Y:S04]  /*11f0*/  LDG.E R11, desc[UR6][R4.64] ;  /* 0x00000006040b7981 */ /* 0x000768000c1e1900 */
[----:B------:R3:W5:Y:S01]  /*1200*/  LDG.E R18, desc[UR6][R18.64+0x408] ;  /* 0x0004080612127981 */ /* 0x000762000c1e1900 */
[----:B------:R-:W-:-:S04]  /*1210*/  UISETP.GE.U32.AND UP0, UPT, UR4, UR12, UPT ;  /* 0x0000000c0400728c */ /* 0x000fc8000bf06070 */
[----:B------:R-:W-:-:S09]  /*1220*/  UISETP.GE.AND.EX UP0, UPT, UR5, UR13, UPT, UP0 ;  /* 0x0000000d0500728c */ /* 0x000fd2000bf06300 */
[----:B---3--:R-:W-:Y:S05]  /*1230*/  BRA.U !UP0, `(.L_x_33) ;  /* 0xfffffff508f07547 */ /* 0x008fea000b83ffff */
[----:B------:R-:W-:Y:S05]  /*1240*/  BRA `(.L_x_0) ;  /* 0x0000000000087947 */ /* 0x000fea0003800000 */
.L_x_18:
[----:B-----5:R-:W-:Y:S01]  /*1250*/  IMAD.MOV.U32 R11, RZ, RZ, R16 ;  /* 0x000000ffff0b7224 */ /* 0x020fe200078e0010 */
[----:B------:R-:W-:-:S07]  /*1260*/  MOV R18, R17 ;  /* 0x0000001100127202 */ /* 0x000fce0000000f00 */
.L_x_0:
[----:B-----5:R-:W-:-:S13]  /*1270*/  ISETP.NE.AND P0, PT, R18, R11, PT ;  /* 0x0000000b1200720c */ /* 0x020fda0003f05270 */
[----:B------:R-:W-:Y:S05]  /*1280*/  @P0 EXIT ;  /* 0x000000000000094d */ /* 0x000fea0003800000 */
[----:B------:R-:W-:Y:S01]  /*1290*/  IMAD.WIDE.U32 R8, R12, 0x814, R8 ;  /* 0x000008140c087825 */ /* 0x000fe200078e0008 */
[----:B------:R-:W0:Y:S03]  /*12a0*/  LDC.64 R2, c[0x0][0x398] ;  /* 0x0000e600ff027b82 */ /* 0x000e260000000a00 */
[----:B------:R-:W-:-:S05]  /*12b0*/  IMAD R13, R13, 0x814, RZ ;  /* 0x000008140d0d7824 */ /* 0x000fca00078e02ff */
[----:B------:R-:W-:Y:S01]  /*12c0*/  IADD3 R9, PT, PT, R9, R13, RZ ;  /* 0x0000000d09097210 */ /* 0x000fe20007ffe0ff */
[----:B------:R-:W1:Y:S02]  /*12d0*/  LDC.64 R4, c[0x0][0x3b8] ;  /* 0x0000ee00ff047b82 */ /* 0x000e640000000a00 */
[----:B------:R-:W-:-:S06]  /*12e0*/  IMAD.WIDE R10, R10, 0x4, R8 ;  /* 0x000000040a0a7825 */ /* 0x000fcc00078e0208 */
[----:B------:R-:W0:Y:S02]  /*12f0*/  LDG.E R11, desc[UR6][R10.64+0x4] ;  /* 0x000004060a0b7981 */ /* 0x000e24000c1e1900 */
[----:B0-----:R-:W-:-:S06]  /*1300*/  IMAD.WIDE R2, R11, 0x4, R2 ;  /* 0x000000040b027825 */ /* 0x001fcc00078e0202 */
[----:B------:R-:W2:Y:S01]  /*1310*/  LDG.E R3, desc[UR6][R2.64] ;  /* 0x0000000602037981 */ /* 0x000ea2000c1e1900 */
[----:B-1----:R-:W-:-:S05]  /*1320*/  IMAD.WIDE R4, R0, 0x4, R4 ;  /* 0x0000000400047825 */ /* 0x002fca00078e0204 */
[----:B--2---:R-:W-:Y:S01]  /*1330*/  STG.E desc[UR6][R4.64], R3 ;  /* 0x0000000304007986 */ /* 0x004fe2000c101906 */
[----:B------:R-:W-:Y:S05]  /*1340*/  EXIT ;  /* 0x000000000000794d */ /* 0x000fea0003800000 */
.L_x_34:
[----:B------:R-:W-:-:S00]  /*1350*/  BRA `(.L_x_34) ;  /* 0xfffffffc00fc7947 */ /* 0x000fc0000383ffff */
[----:B------:R-:W-:-:S00]  /*1360*/  NOP ;  /* 0x0000000000007918 */ /* 0x000fc00000000000 */
        /* <DEDUP_REMOVED lines=9> */
.L_x_35:


//--------------------- .nv.shared.reserved.0     --------------------------
	.section	.nv.shared.reserved.0,"aw",@nobits
	.weak		__nv_reservedSMEM_offset_0_alias
	.size		__nv_reservedSMEM_offset_0_alias, 0, 64
	.other		__nv_reservedSMEM_offset_0_alias,@"STO_CUDA_RESERVED_SHARED STV_DEFAULT"
__nv_reservedSMEM_offset_0_alias:
	.zero		0
	.zero		64


//--------------------- .nv.constant0.findK       --------------------------
	.section	.nv.constant0.findK,"a",@progbits
	.sectionflags	@""
	.align	4
.nv.constant0.findK:
	.zero		960


//--------------------- SYMBOLS --------------------------

	.type		.nv.reservedSmem.offset0,@object
	.size		.nv.reservedSmem.offset0,0x4
